//
// Generated by NVIDIA NVVM Compiler
//
// Compiler Build ID: CL-36424714
// Cuda compilation tools, release 13.0, V13.0.88
// Based on NVVM 20.0.0
//

.version 9.0
.target sm_100
.address_size 64

	// .globl	_Z13productKernelPiS_S_S_S_S_

.visible .entry _Z13productKernelPiS_S_S_S_S_(
	.param .u64 .ptr .align 1 _Z13productKernelPiS_S_S_S_S__param_0,
	.param .u64 .ptr .align 1 _Z13productKernelPiS_S_S_S_S__param_1,
	.param .u64 .ptr .align 1 _Z13productKernelPiS_S_S_S_S__param_2,
	.param .u64 .ptr .align 1 _Z13productKernelPiS_S_S_S_S__param_3,
	.param .u64 .ptr .align 1 _Z13productKernelPiS_S_S_S_S__param_4,
	.param .u64 .ptr .align 1 _Z13productKernelPiS_S_S_S_S__param_5
)
{
	.reg .pred 	%p<24>;
	.reg .b32 	%r<141>;
	.reg .b64 	%rd<166>;

	ld.param.u64 	%rd32, [_Z13productKernelPiS_S_S_S_S__param_1];
	ld.param.u64 	%rd33, [_Z13productKernelPiS_S_S_S_S__param_3];
	ld.param.u64 	%rd34, [_Z13productKernelPiS_S_S_S_S__param_4];
	ld.param.u64 	%rd35, [_Z13productKernelPiS_S_S_S_S__param_5];
	cvta.to.global.u64 	%rd1, %rd34;
	cvta.to.global.u64 	%rd2, %rd33;
	cvta.to.global.u64 	%rd3, %rd32;
	cvta.to.global.u64 	%rd4, %rd35;
	mov.u32 	%r29, %tid.x;
	mov.u32 	%r30, %ctaid.x;
	mov.u32 	%r31, %ntid.x;
	mad.lo.s32 	%r1, %r30, %r31, %r29;
	ld.global.u32 	%r32, [%rd4];
	add.s32 	%r33, %r32, -1;
	mov.u32 	%r34, %nctaid.x;
	mul.lo.s32 	%r35, %r31, %r34;
	div.u32 	%r2, %r33, %r35;
	add.s32 	%r3, %r2, 1;
	setp.eq.s32 	%p1, %r3, 0;
	@%p1 bra 	$L__BB0_41;
	cvt.s64.s32 	%rd5, %r3;
	mul.lo.s32 	%r36, %r3, %r1;
	cvt.s64.s32 	%rd6, %r36;
	setp.lt.u32 	%p2, %r3, 8;
	mov.b64 	%rd164, 0;
	@%p2 bra 	$L__BB0_20;
	and.b64  	%rd161, %rd5, -8;
	mov.b64 	%rd162, 0;
$L__BB0_3:
	.pragma "nounroll";
	ld.param.u64 	%rd158, [_Z13productKernelPiS_S_S_S_S__param_2];
	ld.param.u64 	%rd155, [_Z13productKernelPiS_S_S_S_S__param_0];
	add.s64 	%rd10, %rd162, %rd6;
	ld.global.u32 	%r131, [%rd4];
	cvt.s64.s32 	%rd38, %r131;
	setp.ge.u64 	%p3, %rd10, %rd38;
	cvta.to.global.u64 	%rd39, %rd158;
	shl.b64 	%rd40, %rd10, 2;
	add.s64 	%rd11, %rd39, %rd40;
	cvta.to.global.u64 	%rd41, %rd155;
	add.s64 	%rd12, %rd41, %rd40;
	add.s64 	%rd13, %rd3, %rd40;
	@%p3 bra 	$L__BB0_5;
	ld.global.u32 	%r37, [%rd11];
	mul.wide.s32 	%rd42, %r37, 4;
	add.s64 	%rd43, %rd1, %rd42;
	ld.global.u32 	%r38, [%rd12];
	ld.global.u32 	%r39, [%rd13];
	mul.wide.s32 	%rd44, %r39, 4;
	add.s64 	%rd45, %rd2, %rd44;
	ld.global.u32 	%r40, [%rd45];
	mul.lo.s32 	%r41, %r40, %r38;
	atom.global.add.u32 	%r42, [%rd43], %r41;
	ld.global.u32 	%r131, [%rd4];
$L__BB0_5:
	add.s64 	%rd46, %rd10, 1;
	cvt.s64.s32 	%rd47, %r131;
	setp.ge.u64 	%p4, %rd46, %rd47;
	@%p4 bra 	$L__BB0_7;
	ld.global.u32 	%r43, [%rd11+4];
	mul.wide.s32 	%rd48, %r43, 4;
	add.s64 	%rd49, %rd1, %rd48;
	ld.global.u32 	%r44, [%rd12+4];
	ld.global.u32 	%r45, [%rd13+4];
	mul.wide.s32 	%rd50, %r45, 4;
	add.s64 	%rd51, %rd2, %rd50;
	ld.global.u32 	%r46, [%rd51];
	mul.lo.s32 	%r47, %r46, %r44;
	atom.global.add.u32 	%r48, [%rd49], %r47;
	ld.global.u32 	%r131, [%rd4];
$L__BB0_7:
	add.s64 	%rd52, %rd10, 2;
	cvt.s64.s32 	%rd53, %r131;
	setp.ge.u64 	%p5, %rd52, %rd53;
	@%p5 bra 	$L__BB0_9;
	ld.global.u32 	%r49, [%rd11+8];
	mul.wide.s32 	%rd54, %r49, 4;
	add.s64 	%rd55, %rd1, %rd54;
	ld.global.u32 	%r50, [%rd12+8];
	ld.global.u32 	%r51, [%rd13+8];
	mul.wide.s32 	%rd56, %r51, 4;
	add.s64 	%rd57, %rd2, %rd56;
	ld.global.u32 	%r52, [%rd57];
	mul.lo.s32 	%r53, %r52, %r50;
	atom.global.add.u32 	%r54, [%rd55], %r53;
	ld.global.u32 	%r131, [%rd4];
$L__BB0_9:
	add.s64 	%rd58, %rd10, 3;
	cvt.s64.s32 	%rd59, %r131;
	setp.ge.u64 	%p6, %rd58, %rd59;
	@%p6 bra 	$L__BB0_11;
	ld.global.u32 	%r55, [%rd11+12];
	mul.wide.s32 	%rd60, %r55, 4;
	add.s64 	%rd61, %rd1, %rd60;
	ld.global.u32 	%r56, [%rd12+12];
	ld.global.u32 	%r57, [%rd13+12];
	mul.wide.s32 	%rd62, %r57, 4;
	add.s64 	%rd63, %rd2, %rd62;
	ld.global.u32 	%r58, [%rd63];
	mul.lo.s32 	%r59, %r58, %r56;
	atom.global.add.u32 	%r60, [%rd61], %r59;
	ld.global.u32 	%r131, [%rd4];
$L__BB0_11:
	add.s64 	%rd64, %rd10, 4;
	cvt.s64.s32 	%rd65, %r131;
	setp.ge.u64 	%p7, %rd64, %rd65;
	@%p7 bra 	$L__BB0_13;
	ld.global.u32 	%r61, [%rd11+16];
	mul.wide.s32 	%rd66, %r61, 4;
	add.s64 	%rd67, %rd1, %rd66;
	ld.global.u32 	%r62, [%rd12+16];
	ld.global.u32 	%r63, [%rd13+16];
	mul.wide.s32 	%rd68, %r63, 4;
	add.s64 	%rd69, %rd2, %rd68;
	ld.global.u32 	%r64, [%rd69];
	mul.lo.s32 	%r65, %r64, %r62;
	atom.global.add.u32 	%r66, [%rd67], %r65;
	ld.global.u32 	%r131, [%rd4];
$L__BB0_13:
	add.s64 	%rd70, %rd10, 5;
	cvt.s64.s32 	%rd71, %r131;
	setp.ge.u64 	%p8, %rd70, %rd71;
	@%p8 bra 	$L__BB0_15;
	ld.global.u32 	%r67, [%rd11+20];
	mul.wide.s32 	%rd72, %r67, 4;
	add.s64 	%rd73, %rd1, %rd72;
	ld.global.u32 	%r68, [%rd12+20];
	ld.global.u32 	%r69, [%rd13+20];
	mul.wide.s32 	%rd74, %r69, 4;
	add.s64 	%rd75, %rd2, %rd74;
	ld.global.u32 	%r70, [%rd75];
	mul.lo.s32 	%r71, %r70, %r68;
	atom.global.add.u32 	%r72, [%rd73], %r71;
	ld.global.u32 	%r131, [%rd4];
$L__BB0_15:
	add.s64 	%rd76, %rd10, 6;
	cvt.s64.s32 	%rd77, %r131;
	setp.ge.u64 	%p9, %rd76, %rd77;
	@%p9 bra 	$L__BB0_17;
	ld.global.u32 	%r73, [%rd11+24];
	mul.wide.s32 	%rd78, %r73, 4;
	add.s64 	%rd79, %rd1, %rd78;
	ld.global.u32 	%r74, [%rd12+24];
	ld.global.u32 	%r75, [%rd13+24];
	mul.wide.s32 	%rd80, %r75, 4;
	add.s64 	%rd81, %rd2, %rd80;
	ld.global.u32 	%r76, [%rd81];
	mul.lo.s32 	%r77, %r76, %r74;
	atom.global.add.u32 	%r78, [%rd79], %r77;
	ld.global.u32 	%r131, [%rd4];
$L__BB0_17:
	add.s64 	%rd82, %rd10, 7;
	cvt.s64.s32 	%rd83, %r131;
	setp.ge.u64 	%p10, %rd82, %rd83;
	@%p10 bra 	$L__BB0_19;
	ld.global.u32 	%r79, [%rd11+28];
	mul.wide.s32 	%rd84, %r79, 4;
	add.s64 	%rd85, %rd1, %rd84;
	ld.global.u32 	%r80, [%rd12+28];
	ld.global.u32 	%r81, [%rd13+28];
	mul.wide.s32 	%rd86, %r81, 4;
	add.s64 	%rd87, %rd2, %rd86;
	ld.global.u32 	%r82, [%rd87];
	mul.lo.s32 	%r83, %r82, %r80;
	atom.global.add.u32 	%r84, [%rd85], %r83;
$L__BB0_19:
	cvt.s64.s32 	%rd88, %r3;
	and.b64  	%rd164, %rd88, -8;
	add.s64 	%rd162, %rd162, 8;
	add.s64 	%rd161, %rd161, -8;
	setp.ne.s64 	%p11, %rd161, 0;
	@%p11 bra 	$L__BB0_3;
$L__BB0_20:
	and.b32  	%r85, %r3, 7;
	setp.eq.s32 	%p12, %r85, 0;
	@%p12 bra 	$L__BB0_41;
	ld.param.u64 	%rd159, [_Z13productKernelPiS_S_S_S_S__param_2];
	ld.param.u64 	%rd156, [_Z13productKernelPiS_S_S_S_S__param_0];
	cvta.to.global.u64 	%rd18, %rd159;
	cvta.to.global.u64 	%rd19, %rd156;
	cvt.u64.u32 	%rd89, %r3;
	and.b64  	%rd90, %rd89, 7;
	add.s64 	%rd91, %rd90, -1;
	setp.lt.u64 	%p13, %rd91, 3;
	@%p13 bra 	$L__BB0_31;
	add.s64 	%rd20, %rd164, %rd6;
	ld.global.u32 	%r138, [%rd4];
	cvt.s64.s32 	%rd92, %r138;
	setp.ge.u64 	%p14, %rd20, %rd92;
	@%p14 bra 	$L__BB0_24;
	shl.b64 	%rd93, %rd20, 2;
	add.s64 	%rd94, %rd18, %rd93;
	ld.global.u32 	%r86, [%rd94];
	mul.wide.s32 	%rd95, %r86, 4;
	add.s64 	%rd96, %rd1, %rd95;
	add.s64 	%rd97, %rd19, %rd93;
	ld.global.u32 	%r87, [%rd97];
	add.s64 	%rd98, %rd3, %rd93;
	ld.global.u32 	%r88, [%rd98];
	mul.wide.s32 	%rd99, %r88, 4;
	add.s64 	%rd100, %rd2, %rd99;
	ld.global.u32 	%r89, [%rd100];
	mul.lo.s32 	%r90, %r89, %r87;
	atom.global.add.u32 	%r91, [%rd96], %r90;
	ld.global.u32 	%r138, [%rd4];
$L__BB0_24:
	add.s64 	%rd101, %rd20, 1;
	cvt.s64.s32 	%rd102, %r138;
	setp.ge.u64 	%p15, %rd101, %rd102;
	@%p15 bra 	$L__BB0_26;
	shl.b64 	%rd103, %rd20, 2;
	add.s64 	%rd104, %rd18, %rd103;
	ld.global.u32 	%r92, [%rd104+4];
	mul.wide.s32 	%rd105, %r92, 4;
	add.s64 	%rd106, %rd1, %rd105;
	add.s64 	%rd107, %rd19, %rd103;
	ld.global.u32 	%r93, [%rd107+4];
	add.s64 	%rd108, %rd3, %rd103;
	ld.global.u32 	%r94, [%rd108+4];
	mul.wide.s32 	%rd109, %r94, 4;
	add.s64 	%rd110, %rd2, %rd109;
	ld.global.u32 	%r95, [%rd110];
	mul.lo.s32 	%r96, %r95, %r93;
	atom.global.add.u32 	%r97, [%rd106], %r96;
	ld.global.u32 	%r138, [%rd4];
$L__BB0_26:
	add.s64 	%rd111, %rd20, 2;
	cvt.s64.s32 	%rd112, %r138;
	setp.ge.u64 	%p16, %rd111, %rd112;
	@%p16 bra 	$L__BB0_28;
	shl.b64 	%rd113, %rd20, 2;
	add.s64 	%rd114, %rd18, %rd113;
	ld.global.u32 	%r98, [%rd114+8];
	mul.wide.s32 	%rd115, %r98, 4;
	add.s64 	%rd116, %rd1, %rd115;
	add.s64 	%rd117, %rd19, %rd113;
	ld.global.u32 	%r99, [%rd117+8];
	add.s64 	%rd118, %rd3, %rd113;
	ld.global.u32 	%r100, [%rd118+8];
	mul.wide.s32 	%rd119, %r100, 4;
	add.s64 	%rd120, %rd2, %rd119;
	ld.global.u32 	%r101, [%rd120];
	mul.lo.s32 	%r102, %r101, %r99;
	atom.global.add.u32 	%r103, [%rd116], %r102;
	ld.global.u32 	%r138, [%rd4];
$L__BB0_28:
	add.s64 	%rd121, %rd20, 3;
	cvt.s64.s32 	%rd122, %r138;
	setp.ge.u64 	%p17, %rd121, %rd122;
	@%p17 bra 	$L__BB0_30;
	shl.b64 	%rd124, %rd20, 2;
	add.s64 	%rd125, %rd18, %rd124;
	ld.global.u32 	%r104, [%rd125+12];
	mul.wide.s32 	%rd126, %r104, 4;
	add.s64 	%rd127, %rd1, %rd126;
	add.s64 	%rd128, %rd19, %rd124;
	ld.global.u32 	%r105, [%rd128+12];
	add.s64 	%rd129, %rd3, %rd124;
	ld.global.u32 	%r106, [%rd129+12];
	mul.wide.s32 	%rd130, %r106, 4;
	add.s64 	%rd131, %rd2, %rd130;
	ld.global.u32 	%r107, [%rd131];
	mul.lo.s32 	%r108, %r107, %r105;
	atom.global.add.u32 	%r109, [%rd127], %r108;
$L__BB0_30:
	add.s64 	%rd164, %rd164, 4;
$L__BB0_31:
	and.b32  	%r110, %r3, 3;
	setp.eq.s32 	%p18, %r110, 0;
	@%p18 bra 	$L__BB0_41;
	setp.eq.s32 	%p19, %r110, 1;
	@%p19 bra 	$L__BB0_38;
	add.s64 	%rd23, %rd164, %rd6;
	ld.global.u32 	%r140, [%rd4];
	cvt.s64.s32 	%rd132, %r140;
	setp.ge.u64 	%p20, %rd23, %rd132;
	shl.b64 	%rd133, %rd23, 2;
	add.s64 	%rd24, %rd18, %rd133;
	add.s64 	%rd25, %rd19, %rd133;
	add.s64 	%rd26, %rd3, %rd133;
	@%p20 bra 	$L__BB0_35;
	ld.global.u32 	%r111, [%rd24];
	mul.wide.s32 	%rd134, %r111, 4;
	add.s64 	%rd135, %rd1, %rd134;
	ld.global.u32 	%r112, [%rd25];
	ld.global.u32 	%r113, [%rd26];
	mul.wide.s32 	%rd136, %r113, 4;
	add.s64 	%rd137, %rd2, %rd136;
	ld.global.u32 	%r114, [%rd137];
	mul.lo.s32 	%r115, %r114, %r112;
	atom.global.add.u32 	%r116, [%rd135], %r115;
	ld.global.u32 	%r140, [%rd4];
$L__BB0_35:
	add.s64 	%rd138, %rd23, 1;
	cvt.s64.s32 	%rd139, %r140;
	setp.ge.u64 	%p21, %rd138, %rd139;
	@%p21 bra 	$L__BB0_37;
	ld.global.u32 	%r117, [%rd24+4];
	mul.wide.s32 	%rd140, %r117, 4;
	add.s64 	%rd141, %rd1, %rd140;
	ld.global.u32 	%r118, [%rd25+4];
	ld.global.u32 	%r119, [%rd26+4];
	mul.wide.s32 	%rd142, %r119, 4;
	add.s64 	%rd143, %rd2, %rd142;
	ld.global.u32 	%r120, [%rd143];
	mul.lo.s32 	%r121, %r120, %r118;
	atom.global.add.u32 	%r122, [%rd141], %r121;
$L__BB0_37:
	add.s64 	%rd164, %rd164, 2;
$L__BB0_38:
	and.b32  	%r123, %r2, 1;
	setp.eq.b32 	%p22, %r123, 1;
	@%p22 bra 	$L__BB0_41;
	add.s64 	%rd29, %rd164, %rd6;
	ld.global.s32 	%rd144, [%rd4];
	setp.ge.u64 	%p23, %rd29, %rd144;
	@%p23 bra 	$L__BB0_41;
	ld.param.u64 	%rd160, [_Z13productKernelPiS_S_S_S_S__param_2];
	ld.param.u64 	%rd157, [_Z13productKernelPiS_S_S_S_S__param_0];
	cvta.to.global.u64 	%rd145, %rd160;
	shl.b64 	%rd146, %rd29, 2;
	add.s64 	%rd147, %rd145, %rd146;
	ld.global.u32 	%r124, [%rd147];
	mul.wide.s32 	%rd148, %r124, 4;
	add.s64 	%rd149, %rd1, %rd148;
	cvta.to.global.u64 	%rd150, %rd157;
	add.s64 	%rd151, %rd150, %rd146;
	ld.global.u32 	%r125, [%rd151];
	add.s64 	%rd152, %rd3, %rd146;
	ld.global.u32 	%r126, [%rd152];
	mul.wide.s32 	%rd153, %r126, 4;
	add.s64 	%rd154, %rd2, %rd153;
	ld.global.u32 	%r127, [%rd154];
	mul.lo.s32 	%r128, %r127, %r125;
	atom.global.add.u32 	%r129, [%rd149], %r128;
$L__BB0_41:
	ret;

}


// ===== COMPILED SASS (sm_100) =====

	.target	sm_100

	.elftype	@"ET_EXEC"


//--------------------- .note.nv.tkinfo           --------------------------
	.section	.note.nv.tkinfo,"",@"SHT_NOTE"
	.sectionflags	@"SHF_NOTE_NV_TKINFO"
	.tkinfo
        /*0018*/ 	.word	0x00000002
        /*0030*/ 	.string	""
        /*0030*/ 	.string	"ptxas"
        /*0030*/ 	.string	"Cuda compilation tools, release 13.0, V13.0.88"
        /*0030*/ 	.string	"Build cuda_13.0.r13.0/compiler.36424714_0"
        /*0030*/ 	.string	"-arch sm_100 -m 64 "



//--------------------- .note.nv.cuinfo           --------------------------
	.section	.note.nv.cuinfo,"",@"SHT_NOTE"
	.sectionflags	@"SHF_NOTE_NV_CUINFO"
        /*0018*/ 	.short	0x0002
        /*001a*/ 	.short	0x0064
        /*001c*/ 	.short	0x0082
	.zero		2


//--------------------- .nv.info                  --------------------------
	.section	.nv.info,"",@"SHT_CUDA_INFO"
	.align	4


	//----- nvinfo : EIATTR_REGCOUNT
	.align		4
        /*0000*/ 	.byte	0x04, 0x2f
        /*0002*/ 	.short	(.L_1 - .L_0)
	.align		4
.L_0:
        /*0004*/ 	.word	index@(_Z13productKernelPiS_S_S_S_S_)
        /*0008*/ 	.word	0x0000001f


	//----- nvinfo : EIATTR_FRAME_SIZE
	.align		4
.L_1:
        /*000c*/ 	.byte	0x04, 0x11
        /*000e*/ 	.short	(.L_3 - .L_2)
	.align		4
.L_2:
        /*0010*/ 	.word	index@(_Z13productKernelPiS_S_S_S_S_)
        /*0014*/ 	.word	0x00000000


	//----- nvinfo : EIATTR_MIN_STACK_SIZE
	.align		4
.L_3:
        /*0018*/ 	.byte	0x04, 0x12
        /*001a*/ 	.short	(.L_5 - .L_4)
	.align		4
.L_4:
        /*001c*/ 	.word	index@(_Z13productKernelPiS_S_S_S_S_)
        /*0020*/ 	.word	0x00000000
.L_5:


//--------------------- .nv.compat                --------------------------
	.section	.nv.compat,"",@"SHT_CUDA_COMPAT_INFO"
	.align	4
        /*0000*/ 	.byte	0x02, 0x09, 0x00, 0x00, 0x02, 0x02, 0x01, 0x00, 0x02, 0x05, 0x05, 0x00, 0x03, 0x07, 0x01, 0x01
        /*0010*/ 	.byte	0x02, 0x03, 0x00, 0x00, 0x02, 0x06, 0x01, 0x00, 0x04, 0x0b, 0x08, 0x00, 0x09, 0x00, 0x00, 0x00
        /*0020*/ 	.byte	0x00, 0x00, 0x00, 0x00


//--------------------- .nv.info._Z13productKernelPiS_S_S_S_S_ --------------------------
	.section	.nv.info._Z13productKernelPiS_S_S_S_S_,"",@"SHT_CUDA_INFO"
	.sectionflags	@""
	.align	4


	//----- nvinfo : EIATTR_CUDA_API_VERSION
	.align		4
        /*0000*/ 	.byte	0x04, 0x37
        /*0002*/ 	.short	(.L_7 - .L_6)
.L_6:
        /*0004*/ 	.word	0x00000082


	//----- nvinfo : EIATTR_KPARAM_INFO
	.align		4
.L_7:
        /*0008*/ 	.byte	0x04, 0x17
        /*000a*/ 	.short	(.L_9 - .L_8)
.L_8:
        /*000c*/ 	.word	0x00000000
        /*0010*/ 	.short	0x0005
        /*0012*/ 	.short	0x0028
        /*0014*/ 	.byte	0x00, 0xf5, 0x21, 0x00


	//----- nvinfo : EIATTR_KPARAM_INFO
	.align		4
.L_9:
        /*0018*/ 	.byte	0x04, 0x17
        /*001a*/ 	.short	(.L_11 - .L_10)
.L_10:
        /*001c*/ 	.word	0x00000000
        /*0020*/ 	.short	0x0004
        /*0022*/ 	.short	0x0020
        /*0024*/ 	.byte	0x00, 0xf5, 0x21, 0x00


	//----- nvinfo : EIATTR_KPARAM_INFO
	.align		4
.L_11:
        /*0028*/ 	.byte	0x04, 0x17
        /*002a*/ 	.short	(.L_13 - .L_12)
.L_12:
        /*002c*/ 	.word	0x00000000
        /*0030*/ 	.short	0x0003
        /*0032*/ 	.short	0x0018
        /*0034*/ 	.byte	0x00, 0xf5, 0x21, 0x00


	//----- nvinfo : EIATTR_KPARAM_INFO
	.align		4
.L_13:
        /*0038*/ 	.byte	0x04, 0x17
        /*003a*/ 	.short	(.L_15 - .L_14)
.L_14:
        /*003c*/ 	.word	0x00000000
        /*0040*/ 	.short	0x0002
        /*0042*/ 	.short	0x0010
        /*0044*/ 	.byte	0x00, 0xf5, 0x21, 0x00


	//----- nvinfo : EIATTR_KPARAM_INFO
	.align		4
.L_15:
        /*0048*/ 	.byte	0x04, 0x17
        /*004a*/ 	.short	(.L_17 - .L_16)
.L_16:
        /*004c*/ 	.word	0x00000000
        /*0050*/ 	.short	0x0001
        /*0052*/ 	.short	0x0008
        /*0054*/ 	.byte	0x00, 0xf5, 0x21, 0x00


	//----- nvinfo : EIATTR_KPARAM_INFO
	.align		4
.L_17:
        /*0058*/ 	.byte	0x04, 0x17
        /*005a*/ 	.short	(.L_19 - .L_18)
.L_18:
        /*005c*/ 	.word	0x00000000
        /*0060*/ 	.short	0x0000
        /*0062*/ 	.short	0x0000
        /*0064*/ 	.byte	0x00, 0xf5, 0x21, 0x00


	//----- nvinfo : EIATTR_SPARSE_MMA_MASK
	.align		4
.L_19:
        /*0068*/ 	.byte	0x03, 0x50
        /*006a*/ 	.short	0x0000


	//----- nvinfo : EIATTR_MAXREG_COUNT
	.align		4
        /*006c*/ 	.byte	0x03, 0x1b
        /*006e*/ 	.short	0x00ff


	//----- nvinfo : EIATTR_MERCURY_ISA_VERSION
	.align		4
        /*0070*/ 	.byte	0x03, 0x5f
        /*0072*/ 	.short	0x0101


	//----- nvinfo : EIATTR_VRC_CTA_INIT_COUNT
	.align		4
        /*0074*/ 	.byte	0x02, 0x4a
	.zero		1
	.zero		1


	//----- nvinfo : EIATTR_EXIT_INSTR_OFFSETS
	.align		4
        /*0078*/ 	.byte	0x04, 0x1c
        /*007a*/ 	.short	(.L_21 - .L_20)


	//   ....[0]....
.L_20:
        /*007c*/ 	.word	0x000001f0


	//   ....[1]....
        /*0080*/ 	.word	0x00000ca0


	//   ....[2]....
        /*0084*/ 	.word	0x00001490


	//   ....[3]....
        /*0088*/ 	.word	0x00001810


	//   ....[4]....
        /*008c*/ 	.word	0x00001890


	//   ....[5]....
        /*0090*/ 	.word	0x000019e0


	//----- nvinfo : EIATTR_CRS_STACK_SIZE
	.align		4
.L_21:
        /*0094*/ 	.byte	0x04, 0x1e
        /*0096*/ 	.short	(.L_23 - .L_22)
.L_22:
        /*0098*/ 	.word	0x00000000


	//----- nvinfo : EIATTR_CBANK_PARAM_SIZE
	.align		4
.L_23:
        /*009c*/ 	.byte	0x03, 0x19
        /*009e*/ 	.short	0x0030


	//----- nvinfo : EIATTR_PARAM_CBANK
	.align		4
        /*00a0*/ 	.byte	0x04, 0x0a
        /*00a2*/ 	.short	(.L_25 - .L_24)
	.align		4
.L_24:
        /*00a4*/ 	.word	index@(.nv.constant0._Z13productKernelPiS_S_S_S_S_)
        /*00a8*/ 	.short	0x0380
        /*00aa*/ 	.short	0x0030


	//----- nvinfo : EIATTR_SW_WAR
	.align		4
.L_25:
        /*00ac*/ 	.byte	0x04, 0x36
        /*00ae*/ 	.short	(.L_27 - .L_26)
.L_26:
        /*00b0*/ 	.word	0x00000008
.L_27:


//--------------------- .nv.callgraph             --------------------------
	.section	.nv.callgraph,"",@"SHT_CUDA_CALLGRAPH"
	.align	4
	.sectionentsize	8
	.align		4
        /*0000*/ 	.word	0x00000000
	.align		4
        /*0004*/ 	.word	0xffffffff
	.align		4
        /*0008*/ 	.word	0x00000000
	.align		4
        /*000c*/ 	.word	0xfffffffe
	.align		4
        /*0010*/ 	.word	0x00000000
	.align		4
        /*0014*/ 	.word	0xfffffffd
	.align		4
        /*0018*/ 	.word	0x00000000
	.align		4
        /*001c*/ 	.word	0xfffffffc


//--------------------- .text._Z13productKernelPiS_S_S_S_S_ --------------------------
	.section	.text._Z13productKernelPiS_S_S_S_S_,"ax",@progbits
	.align	128
        .global         _Z13productKernelPiS_S_S_S_S_
        .type           _Z13productKernelPiS_S_S_S_S_,@function
        .size           _Z13productKernelPiS_S_S_S_S_,(.L_x_33 - _Z13productKernelPiS_S_S_S_S_)
        .other          _Z13productKernelPiS_S_S_S_S_,@"STO_CUDA_ENTRY STV_DEFAULT"
_Z13productKernelPiS_S_S_S_S_:
.text._Z13productKernelPiS_S_S_S_S_:
[----:B------:R-:W-:Y:S08]  /*0000*/  LDC R1, c[0x0][0x37c] ;  /* 0x0000df00ff017b82 */ /* 0x000ff00000000800 */
[----:B------:R-:W0:Y:S01]  /*0010*/  LDC.64 R8, c[0x0][0x3a8] ;  /* 0x0000ea00ff087b82 */ /* 0x000e220000000a00 */
[----:B------:R-:W0:Y:S02]  /*0020*/  LDCU.64 UR6, c[0x0][0x358] ;  /* 0x00006b00ff0677ac */ /* 0x000e240008000a00 */
[----:B0-----:R-:W2:Y:S05]  /*0030*/  LDG.E R0, desc[UR6][R8.64] ;  /* 0x0000000608007981 */ /* 0x001eaa000c1e1900 */
[----:B------:R-:W0:Y:S01]  /*0040*/  LDC R6, c[0x0][0x360] ;  /* 0x0000d800ff067b82 */ /* 0x000e220000000800 */
[----:B------:R-:W0:Y:S01]  /*0050*/  LDCU UR4, c[0x0][0x370] ;  /* 0x00006e00ff0477ac */ /* 0x000e220008000800 */
[----:B------:R-:W-:-:S02]  /*0060*/  IMAD.MOV.U32 R2, RZ, RZ, RZ ;  /* 0x000000ffff027224 */ /* 0x000fc400078e00ff */
[----:B0-----:R-:W-:-:S04]  /*0070*/  IMAD R5, R6, UR4, RZ ;  /* 0x0000000406057c24 */ /* 0x001fc8000f8e02ff */
[----:B------:R-:W0:Y:S01]  /*0080*/  S2UR UR4, SR_CTAID.X ;  /* 0x00000000000479c3 */ /* 0x000e220000002500 */
[----:B------:R-:W1:Y:S01]  /*0090*/  I2F.U32.RP R4, R5 ;  /* 0x0000000500047306 */ /* 0x000e620000209000 */
[----:B------:R-:W-:Y:S01]  /*00a0*/  IMAD.MOV R7, RZ, RZ, -R5 ;  /* 0x000000ffff077224 */ /* 0x000fe200078e0a05 */
[----:B------:R-:W-:-:S06]  /*00b0*/  ISETP.NE.U32.AND P2, PT, R5, RZ, PT ;  /* 0x000000ff0500720c */ /* 0x000fcc0003f45070 */
[----:B-1----:R-:W1:Y:S02]  /*00c0*/  MUFU.RCP R4, R4 ;  /* 0x0000000400047308 */ /* 0x002e640000001000 */
[----:B-1----:R-:W-:-:S06]  /*00d0*/  VIADD R3, R4, 0xffffffe ;  /* 0x0ffffffe04037836 */ /* 0x002fcc0000000000 */
[----:B------:R-:W1:Y:S02]  /*00e0*/  F2I.FTZ.U32.TRUNC.NTZ R3, R3 ;  /* 0x0000000300037305 */ /* 0x000e64000021f000 */
[----:B-1----:R-:W-:-:S04]  /*00f0*/  IMAD R7, R7, R3, RZ ;  /* 0x0000000307077224 */ /* 0x002fc800078e02ff */
[----:B------:R-:W-:Y:S02]  /*0100*/  IMAD.HI.U32 R7, R3, R7, R2 ;  /* 0x0000000703077227 */ /* 0x000fe400078e0002 */
[----:B------:R-:W0:Y:S02]  /*0110*/  S2R R3, SR_TID.X ;  /* 0x0000000000037919 */ /* 0x000e240000002100 */
[----:B0-----:R-:W-:Y:S02]  /*0120*/  IMAD R3, R6, UR4, R3 ;  /* 0x0000000406037c24 */ /* 0x001fe4000f8e0203 */
[----:B--2---:R-:W-:-:S04]  /*0130*/  VIADD R2, R0, 0xffffffff ;  /* 0xffffffff00027836 */ /* 0x004fc80000000000 */
[----:B------:R-:W-:-:S04]  /*0140*/  IMAD.HI.U32 R0, R7, R2, RZ ;  /* 0x0000000207007227 */ /* 0x000fc800078e00ff */
[----:B------:R-:W-:-:S04]  /*0150*/  IMAD.MOV R7, RZ, RZ, -R0 ;  /* 0x000000ffff077224 */ /* 0x000fc800078e0a00 */
[----:B------:R-:W-:-:S05]  /*0160*/  IMAD R2, R5, R7, R2 ;  /* 0x0000000705027224 */ /* 0x000fca00078e0202 */
[----:B------:R-:W-:-:S13]  /*0170*/  ISETP.GE.U32.AND P0, PT, R2, R5, PT ;  /* 0x000000050200720c */ /* 0x000fda0003f06070 */
[----:B------:R-:W-:Y:S02]  /*0180*/  @P0 IMAD.IADD R2, R2, 0x1, -R5 ;  /* 0x0000000102020824 */ /* 0x000fe400078e0a05 */
[----:B------:R-:W-:-:S03]  /*0190*/  @P0 VIADD R0, R0, 0x1 ;  /* 0x0000000100000836 */ /* 0x000fc60000000000 */
[----:B------:R-:W-:-:S13]  /*01a0*/  ISETP.GE.U32.AND P1, PT, R2, R5, PT ;  /* 0x000000050200720c */ /* 0x000fda0003f26070 */
[----:B------:R-:W-:Y:S01]  /*01b0*/  @P1 VIADD R0, R0, 0x1 ;  /* 0x0000000100001836 */ /* 0x000fe20000000000 */
[----:B------:R-:W-:-:S05]  /*01c0*/  @!P2 LOP3.LUT R0, RZ, R5, RZ, 0x33, !PT ;  /* 0x00000005ff00a212 */ /* 0x000fca00078e33ff */
[----:B------:R-:W-:-:S05]  /*01d0*/  VIADD R2, R0, 0x1 ;  /* 0x0000000100027836 */ /* 0x000fca0000000000 */
[----:B------:R-:W-:-:S13]  /*01e0*/  ISETP.NE.AND P0, PT, R2, RZ, PT ;  /* 0x000000ff0200720c */ /* 0x000fda0003f05270 */
[----:B------:R-:W-:Y:S05]  /*01f0*/  @!P0 EXIT ;  /* 0x000000000000894d */ /* 0x000fea0003800000 */
[----:B------:R-:W-:Y:S01]  /*0200*/  ISETP.GE.U32.AND P0, PT, R2, 0x8, PT ;  /* 0x000000080200780c */ /* 0x000fe20003f06070 */
[----:B------:R-:W-:Y:S02]  /*0210*/  IMAD R3, R3, R2, RZ ;  /* 0x0000000203037224 */ /* 0x000fe400078e02ff */
[----:B------:R-:W-:Y:S02]  /*0220*/  IMAD.MOV.U32 R10, RZ, RZ, RZ ;  /* 0x000000ffff0a7224 */ /* 0x000fe400078e00ff */
[----:B------:R-:W-:Y:S01]  /*0230*/  IMAD.MOV.U32 R5, RZ, RZ, RZ ;  /* 0x000000ffff057224 */ /* 0x000fe200078e00ff */
[----:B------:R-:W-:-:S07]  /*0240*/  SHF.R.S32.HI R4, RZ, 0x1f, R3 ;  /* 0x0000001fff047819 */ /* 0x000fce0000011403 */
[----:B------:R-:W-:Y:S05]  /*0250*/  @!P0 BRA `(.L_x_0) ;  /* 0x00000008008c8947 */ /* 0x000fea0003800000 */
[----:B------:R-:W0:Y:S01]  /*0260*/  LDC.64 R10, c[0x0][0x3a0] ;  /* 0x0000e800ff0a7b82 */ /* 0x000e220000000a00 */
[----:B------:R-:W-:Y:S01]  /*0270*/  LOP3.LUT R5, R2, 0xfffffff8, RZ, 0xc0, !PT ;  /* 0xfffffff802057812 */ /* 0x000fe200078ec0ff */
[----:B------:R-:W1:Y:S01]  /*0280*/  LDCU.64 UR8, c[0x0][0x390] ;  /* 0x00007200ff0877ac */ /* 0x000e620008000a00 */
[----:B------:R-:W-:-:S03]  /*0290*/  SHF.R.S32.HI R6, RZ, 0x1f, R2 ;  /* 0x0000001fff067819 */ /* 0x000fc60000011402 */
[----:B------:R-:W-:Y:S01]  /*02a0*/  IMAD.MOV.U32 R7, RZ, RZ, R5 ;  /* 0x000000ffff077224 */ /* 0x000fe200078e0005 */
[----:B------:R-:W2:Y:S01]  /*02b0*/  LDCU.128 UR12, c[0x0][0x380] ;  /* 0x00007000ff0c77ac */ /* 0x000ea20008000c00 */
[----:B------:R-:W3:Y:S01]  /*02c0*/  LDC.64 R12, c[0x0][0x398] ;  /* 0x0000e600ff0c7b82 */ /* 0x000ee20000000a00 */
[----:B------:R-:W-:Y:S01]  /*02d0*/  IMAD.MOV.U32 R24, RZ, RZ, R6 ;  /* 0x000000ffff187224 */ /* 0x000fe200078e0006 */
[----:B------:R-:W-:Y:S01]  /*02e0*/  UMOV UR4, URZ ;  /* 0x000000ff00047c82 */ /* 0x000fe20008000000 */
[----:B------:R-:W-:-:S05]  /*02f0*/  UMOV UR5, URZ ;  /* 0x000000ff00057c82 */ /* 0x000fca0008000000 */
.L_x_17:
[----:B----4-:R-:W4:Y:S01]  /*0300*/  LDG.E R28, desc[UR6][R8.64] ;  /* 0x00000006081c7981 */ /* 0x010f22000c1e1900 */
[----:B0-----:R-:W-:Y:S01]  /*0310*/  IADD3 R25, P0, PT, R3, UR4, RZ ;  /* 0x0000000403197c10 */ /* 0x001fe2000ff1e0ff */
[----:B------:R-:W-:Y:S03]  /*0320*/  BSSY.RECONVERGENT B0, `(.L_x_1) ;  /* 0x0000017000007945 */ /* 0x000fe60003800200 */
[----:B------:R-:W-:Y:S01]  /*0330*/  IADD3.X R26, PT, PT, R4, UR5, RZ, P0, !PT ;  /* 0x00000005041a7c10 */ /* 0x000fe200087fe4ff */
[----:B------:R-:W-:-:S03]  /*0340*/  IMAD.SHL.U32 R14, R25, 0x4, RZ ;  /* 0x00000004190e7824 */ /* 0x000fc600078e00ff */
[----:B------:R-:W-:Y:S02]  /*0350*/  SHF.L.U64.HI R20, R25, 0x2, R26 ;  /* 0x0000000219147819 */ /* 0x000fe4000001021a */
[C---:B-1----:R-:W-:Y:S02]  /*0360*/  IADD3 R16, P1, PT, R14.reuse, UR8, RZ ;  /* 0x000000080e107c10 */ /* 0x042fe4000ff3e0ff */
[C---:B--2---:R-:W-:Y:S02]  /*0370*/  IADD3 R18, P2, PT, R14.reuse, UR12, RZ ;  /* 0x0000000c0e127c10 */ /* 0x044fe4000ff5e0ff */
[----:B------:R-:W-:Y:S02]  /*0380*/  IADD3 R14, P3, PT, R14, UR14, RZ ;  /* 0x0000000e0e0e7c10 */ /* 0x000fe4000ff7e0ff */
[C---:B------:R-:W-:Y:S02]  /*0390*/  IADD3.X R17, PT, PT, R20.reuse, UR9, RZ, P1, !PT ;  /* 0x0000000914117c10 */ /* 0x040fe40008ffe4ff */
[----:B------:R-:W-:-:S02]  /*03a0*/  IADD3.X R19, PT, PT, R20, UR13, RZ, P2, !PT ;  /* 0x0000000d14137c10 */ /* 0x000fc400097fe4ff */
[----:B----4-:R-:W-:Y:S02]  /*03b0*/  ISETP.GE.U32.AND P0, PT, R25, R28, PT ;  /* 0x0000001c1900720c */ /* 0x010fe40003f06070 */
[----:B------:R-:W-:-:S04]  /*03c0*/  SHF.R.S32.HI R15, RZ, 0x1f, R28 ;  /* 0x0000001fff0f7819 */ /* 0x000fc8000001141c */
[----:B------:R-:W-:Y:S02]  /*03d0*/  ISETP.GE.U32.AND.EX P0, PT, R26, R15, PT, P0 ;  /* 0x0000000f1a00720c */ /* 0x000fe40003f06100 */
[----:B------:R-:W-:-:S11]  /*03e0*/  IADD3.X R15, PT, PT, R20, UR15, RZ, P3, !PT ;  /* 0x0000000f140f7c10 */ /* 0x000fd60009ffe4ff */
[----:B------:R-:W-:Y:S05]  /*03f0*/  @P0 BRA `(.L_x_2) ;  /* 0x0000000000240947 */ /* 0x000fea0003800000 */
[----:B------:R-:W3:Y:S04]  /*0400*/  LDG.E R21, desc[UR6][R14.64] ;  /* 0x000000060e157981 */ /* 0x000ee8000c1e1900 */
[----:B------:R-:W2:Y:S04]  /*0410*/  LDG.E R22, desc[UR6][R18.64] ;  /* 0x0000000612167981 */ /* 0x000ea8000c1e1900 */
[----:B------:R-:W0:Y:S01]  /*0420*/  LDG.E R23, desc[UR6][R16.64] ;  /* 0x0000000610177981 */ /* 0x000e22000c1e1900 */
[----:B---3--:R-:W-:-:S06]  /*0430*/  IMAD.WIDE R20, R21, 0x4, R12 ;  /* 0x0000000415147825 */ /* 0x008fcc00078e020c */
[----:B------:R-:W2:Y:S02]  /*0440*/  LDG.E R21, desc[UR6][R20.64] ;  /* 0x0000000614157981 */ /* 0x000ea4000c1e1900 */
[----:B--2---:R-:W-:Y:S02]  /*0450*/  IMAD R27, R22, R21, RZ ;  /* 0x00000015161b7224 */ /* 0x004fe400078e02ff */
[----:B0-----:R-:W-:-:S05]  /*0460*/  IMAD.WIDE R22, R23, 0x4, R10 ;  /* 0x0000000417167825 */ /* 0x001fca00078e020a */
[----:B------:R1:W-:Y:S04]  /*0470*/  REDG.E.ADD.STRONG.GPU desc[UR6][R22.64], R27 ;  /* 0x0000001b1600798e */ /* 0x0003e8000c12e106 */
[----:B------:R1:W5:Y:S02]  /*0480*/  LDG.E R28, desc[UR6][R8.64] ;  /* 0x00000006081c7981 */ /* 0x000364000c1e1900 */
.L_x_2:
[----:B------:R-:W-:Y:S05]  /*0490*/  BSYNC.RECONVERGENT B0 ;  /* 0x0000000000007941 */ /* 0x000fea0003800200 */
.L_x_1:
[----:B------:R-:W-:Y:S01]  /*04a0*/  IADD3 R21, P1, PT, R25, 0x1, RZ ;  /* 0x0000000119157810 */ /* 0x000fe20007f3e0ff */
[----:B------:R-:W-:Y:S01]  /*04b0*/  BSSY.RECONVERGENT B0, `(.L_x_3) ;  /* 0x000000f000007945 */ /* 0x000fe20003800200 */
[----:B-----5:R-:W-:Y:S02]  /*04c0*/  SHF.R.S32.HI R20, RZ, 0x1f, R28 ;  /* 0x0000001fff147819 */ /* 0x020fe4000001141c */
[----:B------:R-:W-:Y:S01]  /*04d0*/  ISETP.GE.U32.AND P0, PT, R21, R28, PT ;  /* 0x0000001c1500720c */ /* 0x000fe20003f06070 */
[----:B------:R-:W-:-:S05]  /*04e0*/  IMAD.X R21, RZ, RZ, R26, P1 ;  /* 0x000000ffff157224 */ /* 0x000fca00008e061a */
[----:B------:R-:W-:-:S13]  /*04f0*/  ISETP.GE.U32.AND.EX P0, PT, R21, R20, PT, P0 ;  /* 0x000000141500720c */ /* 0x000fda0003f06100 */
[----:B------:R-:W-:Y:S05]  /*0500*/  @P0 BRA `(.L_x_4) ;  /* 0x0000000000240947 */ /* 0x000fea0003800000 */
[----:B------:R-:W3:Y:S04]  /*0510*/  LDG.E R21, desc[UR6][R14.64+0x4] ;  /* 0x000004060e157981 */ /* 0x000ee8000c1e1900 */
[----:B-1----:R-:W2:Y:S04]  /*0520*/  LDG.E R22, desc[UR6][R18.64+0x4] ;  /* 0x0000040612167981 */ /* 0x002ea8000c1e1900 */
[----:B------:R-:W0:Y:S01]  /*0530*/  LDG.E R23, desc[UR6][R16.64+0x4] ;  /* 0x0000040610177981 */ /* 0x000e22000c1e1900 */
[----:B---3--:R-:W-:-:S06]  /*0540*/  IMAD.WIDE R20, R21, 0x4, R12 ;  /* 0x0000000415147825 */ /* 0x008fcc00078e020c */
[----:B------:R-:W2:Y:S02]  /*0550*/  LDG.E R21, desc[UR6][R20.64] ;  /* 0x0000000614157981 */ /* 0x000ea4000c1e1900 */
[----:B--2---:R-:W-:Y:S02]  /*0560*/  IMAD R27, R22, R21, RZ ;  /* 0x00000015161b7224 */ /* 0x004fe400078e02ff */
[----:B0-----:R-:W-:-:S05]  /*0570*/  IMAD.WIDE R22, R23, 0x4, R10 ;  /* 0x0000000417167825 */ /* 0x001fca00078e020a */
[----:B------:R2:W-:Y:S04]  /*0580*/  REDG.E.ADD.STRONG.GPU desc[UR6][R22.64], R27 ;  /* 0x0000001b1600798e */ /* 0x0005e8000c12e106 */
[----:B------:R2:W5:Y:S02]  /*0590*/  LDG.E R28, desc[UR6][R8.64] ;  /* 0x00000006081c7981 */ /* 0x000564000c1e1900 */
.L_x_4:
[----:B------:R-:W-:Y:S05]  /*05a0*/  BSYNC.RECONVERGENT B0 ;  /* 0x0000000000007941 */ /* 0x000fea0003800200 */
.L_x_3:
[----:B------:R-:W-:Y:S01]  /*05b0*/  IADD3 R21, P1, PT, R25, 0x2, RZ ;  /* 0x0000000219157810 */ /* 0x000fe20007f3e0ff */
[----:B------:R-:W-:Y:S03]  /*05c0*/  BSSY.RECONVERGENT B0, `(.L_x_5) ;  /* 0x000000f000007945 */ /* 0x000fe60003800200 */
[----:B-----5:R-:W-:Y:S01]  /*05d0*/  ISETP.GE.U32.AND P0, PT, R21, R28, PT ;  /* 0x0000001c1500720c */ /* 0x020fe20003f06070 */
[----:B------:R-:W-:Y:S01]  /*05e0*/  IMAD.X R20, RZ, RZ, R26, P1 ;  /* 0x000000ffff147224 */ /* 0x000fe200008e061a */
[----:B------:R-:W-:-:S04]  /*05f0*/  SHF.R.S32.HI R21, RZ, 0x1f, R28 ;  /* 0x0000001fff157819 */ /* 0x000fc8000001141c */
[----:B------:R-:W-:-:S13]  /*0600*/  ISETP.GE.U32.AND.EX P0, PT, R20, R21, PT, P0 ;  /* 0x000000151400720c */ /* 0x000fda0003f06100 */
[----:B------:R-:W-:Y:S05]  /*0610*/  @P0 BRA `(.L_x_6) ;  /* 0x0000000000240947 */ /* 0x000fea0003800000 */
[----:B------:R-:W3:Y:S04]  /*0620*/  LDG.E R21, desc[UR6][R14.64+0x8] ;  /* 0x000008060e157981 */ /* 0x000ee8000c1e1900 */
[----:B-12---:R-:W2:Y:S04]  /*0630*/  LDG.E R22, desc[UR6][R18.64+0x8] ;  /* 0x0000080612167981 */ /* 0x006ea8000c1e1900 */
[----:B------:R-:W0:Y:S01]  /*0640*/  LDG.E R23, desc[UR6][R16.64+0x8] ;  /* 0x0000080610177981 */ /* 0x000e22000c1e1900 */
[----:B---3--:R-:W-:-:S06]  /*0650*/  IMAD.WIDE R20, R21, 0x4, R12 ;  /* 0x0000000415147825 */ /* 0x008fcc00078e020c */
[----:B------:R-:W2:Y:S02]  /*0660*/  LDG.E R21, desc[UR6][R20.64] ;  /* 0x0000000614157981 */ /* 0x000ea4000c1e1900 */
[----:B--2---:R-:W-:Y:S02]  /*0670*/  IMAD R27, R22, R21, RZ ;  /* 0x00000015161b7224 */ /* 0x004fe400078e02ff */
[----:B0-----:R-:W-:-:S05]  /*0680*/  IMAD.WIDE R22, R23, 0x4, R10 ;  /* 0x0000000417167825 */ /* 0x001fca00078e020a */
[----:B------:R4:W-:Y:S04]  /*0690*/  REDG.E.ADD.STRONG.GPU desc[UR6][R22.64], R27 ;  /* 0x0000001b1600798e */ /* 0x0009e8000c12e106 */
[----:B------:R4:W5:Y:S02]  /*06a0*/  LDG.E R28, desc[UR6][R8.64] ;  /* 0x00000006081c7981 */ /* 0x000964000c1e1900 */
.L_x_6:
[----:B------:R-:W-:Y:S05]  /*06b0*/  BSYNC.RECONVERGENT B0 ;  /* 0x0000000000007941 */ /* 0x000fea0003800200 */
.L_x_5:
        /* <DEDUP_REMOVED lines=8> */
[----:B-12-4-:R-:W2:Y:S04]  /*0740*/  LDG.E R22, desc[UR6][R18.64+0xc] ;  /* 0x00000c0612167981 */ /* 0x016ea8000c1e1900 */
[----:B------:R-:W0:Y:S01]  /*0750*/  LDG.E R23, desc[UR6][R16.64+0xc] ;  /* 0x00000c0610177981 */ /* 0x000e22000c1e1900 */
[----:B---3--:R-:W-:-:S06]  /*0760*/  IMAD.WIDE R20, R21, 0x4, R12 ;  /* 0x0000000415147825 */ /* 0x008fcc00078e020c */
[----:B------:R-:W2:Y:S02]  /*0770*/  LDG.E R21, desc[UR6][R20.64] ;  /* 0x0000000614157981 */ /* 0x000ea4000c1e1900 */
[----:B--2---:R-:W-:Y:S02]  /*0780*/  IMAD R27, R22, R21, RZ ;  /* 0x00000015161b7224 */ /* 0x004fe400078e02ff */
[----:B0-----:R-:W-:-:S05]  /*0790*/  IMAD.WIDE R22, R23, 0x4, R10 ;  /* 0x0000000417167825 */ /* 0x001fca00078e020a */
[----:B------:R0:W-:Y:S04]  /*07a0*/  REDG.E.ADD.STRONG.GPU desc[UR6][R22.64], R27 ;  /* 0x0000001b1600798e */ /* 0x0001e8000c12e106 */
[----:B------:R0:W5:Y:S02]  /*07b0*/  LDG.E R28, desc[UR6][R8.64] ;  /* 0x00000006081c7981 */ /* 0x000164000c1e1900 */
.L_x_8:
[----:B------:R-:W-:Y:S05]  /*07c0*/  BSYNC.RECONVERGENT B0 ;  /* 0x0000000000007941 */ /* 0x000fea0003800200 */
.L_x_7:
        /* <DEDUP_REMOVED lines=8> */
[----:B012-4-:R-:W2:Y:S04]  /*0850*/  LDG.E R22, desc[UR6][R18.64+0x10] ;  /* 0x0000100612167981 */ /* 0x017ea8000c1e1900 */
[----:B------:R-:W4:Y:S01]  /*0860*/  LDG.E R23, desc[UR6][R16.64+0x10] ;  /* 0x0000100610177981 */ /* 0x000f22000c1e1900 */
[----:B---3--:R-:W-:-:S06]  /*0870*/  IMAD.WIDE R20, R21, 0x4, R12 ;  /* 0x0000000415147825 */ /* 0x008fcc00078e020c */
[----:B------:R-:W2:Y:S02]  /*0880*/  LDG.E R21, desc[UR6][R20.64] ;  /* 0x0000000614157981 */ /* 0x000ea4000c1e1900 */
[----:B--2---:R-:W-:Y:S02]  /*0890*/  IMAD R27, R22, R21, RZ ;  /* 0x00000015161b7224 */ /* 0x004fe400078e02ff */
[----:B----4-:R-:W-:-:S05]  /*08a0*/  IMAD.WIDE R22, R23, 0x4, R10 ;  /* 0x0000000417167825 */ /* 0x010fca00078e020a */
[----:B------:R0:W-:Y:S04]  /*08b0*/  REDG.E.ADD.STRONG.GPU desc[UR6][R22.64], R27 ;  /* 0x0000001b1600798e */ /* 0x0001e8000c12e106 */
[----:B------:R0:W5:Y:S02]  /*08c0*/  LDG.E R28, desc[UR6][R8.64] ;  /* 0x00000006081c7981 */ /* 0x000164000c1e1900 */
.L_x_10:
[----:B------:R-:W-:Y:S05]  /*08d0*/  BSYNC.RECONVERGENT B0 ;  /* 0x0000000000007941 */ /* 0x000fea0003800200 */
.L_x_9:
        /* <DEDUP_REMOVED lines=16> */
.L_x_12:
[----:B------:R-:W-:Y:S05]  /*09e0*/  BSYNC.RECONVERGENT B0 ;  /* 0x0000000000007941 */ /* 0x000fea0003800200 */
.L_x_11:
[----:B------:R-:W-:Y:S01]  /*09f0*/  IADD3 R21, P0, PT, R25, 0x6, RZ ;  /* 0x0000000619157810 */ /* 0x000fe20007f1e0ff */
[----:B------:R-:W-:Y:S01]  /*0a00*/  BSSY.RECONVERGENT B0, `(.L_x_13) ;  /* 0x0000013000007945 */ /* 0x000fe20003800200 */
[----:B------:R-:W-:Y:S02]  /*0a10*/  IADD3 R7, P2, PT, R7, -0x8, RZ ;  /* 0xfffffff807077810 */ /* 0x000fe40007f5e0ff */
[----:B-----5:R-:W-:Y:S01]  /*0a20*/  ISETP.GE.U32.AND P1, PT, R21, R28, PT ;  /* 0x0000001c1500720c */ /* 0x020fe20003f26070 */
[----:B------:R-:W-:Y:S01]  /*0a30*/  IMAD.X R20, RZ, RZ, R26, P0 ;  /* 0x000000ffff147224 */ /* 0x000fe200000e061a */
[----:B------:R-:W-:Y:S02]  /*0a40*/  SHF.R.S32.HI R21, RZ, 0x1f, R28 ;  /* 0x0000001fff157819 */ /* 0x000fe4000001141c */
[----:B------:R-:W-:Y:S02]  /*0a50*/  ISETP.NE.U32.AND P0, PT, R7, RZ, PT ;  /* 0x000000ff0700720c */ /* 0x000fe40003f05070 */
[----:B------:R-:W-:-:S02]  /*0a60*/  ISETP.GE.U32.AND.EX P1, PT, R20, R21, PT, P1 ;  /* 0x000000151400720c */ /* 0x000fc40003f26110 */
[----:B------:R-:W-:Y:S02]  /*0a70*/  IADD3 R25, P3, PT, R25, 0x7, RZ ;  /* 0x0000000719197810 */ /* 0x000fe40007f7e0ff */
[----:B------:R-:W-:-:S09]  /*0a80*/  IADD3.X R24, PT, PT, R24, -0x1, RZ, P2, !PT ;  /* 0xffffffff18187810 */ /* 0x000fd200017fe4ff */
        /* <DEDUP_REMOVED lines=10> */
.L_x_14:
[----:B------:R-:W-:Y:S05]  /*0b30*/  BSYNC.RECONVERGENT B0 ;  /* 0x0000000000007941 */ /* 0x000fea0003800200 */
.L_x_13:
[----:B-----5:R-:W-:Y:S01]  /*0b40*/  ISETP.GE.U32.AND P1, PT, R25, R28, PT ;  /* 0x0000001c1900720c */ /* 0x020fe20003f26070 */
[----:B------:R-:W-:Y:S01]  /*0b50*/  IMAD.X R21, RZ, RZ, R26, P3 ;  /* 0x000000ffff157224 */ /* 0x000fe200018e061a */
[----:B------:R-:W-:Y:S01]  /*0b60*/  SHF.R.S32.HI R28, RZ, 0x1f, R28 ;  /* 0x0000001fff1c7819 */ /* 0x000fe2000001141c */
[----:B------:R-:W-:Y:S01]  /*0b70*/  BSSY.RECONVERGENT B0, `(.L_x_15) ;  /* 0x000000c000007945 */ /* 0x000fe20003800200 */
[----:B------:R-:W-:Y:S02]  /*0b80*/  ISETP.NE.AND.EX P2, PT, R24, RZ, PT, P0 ;  /* 0x000000ff1800720c */ /* 0x000fe40003f45300 */
[----:B------:R-:W-:-:S13]  /*0b90*/  ISETP.GE.U32.AND.EX P0, PT, R21, R28, PT, P1 ;  /* 0x0000001c1500720c */ /* 0x000fda0003f06110 */
[----:B------:R-:W-:Y:S05]  /*0ba0*/  @P0 BRA `(.L_x_16) ;  /* 0x0000000000200947 */ /* 0x000fea0003800000 */
[----:B------:R-:W3:Y:S04]  /*0bb0*/  LDG.E R21, desc[UR6][R14.64+0x1c] ;  /* 0x00001c060e157981 */ /* 0x000ee8000c1e1900 */
[----:B012-4-:R-:W2:Y:S04]  /*0bc0*/  LDG.E R23, desc[UR6][R16.64+0x1c] ;  /* 0x00001c0610177981 */ /* 0x017ea8000c1e1900 */
[----:B------:R-:W4:Y:S01]  /*0bd0*/  LDG.E R18, desc[UR6][R18.64+0x1c] ;  /* 0x00001c0612127981 */ /* 0x000f22000c1e1900 */
[----:B---3--:R-:W-:-:S06]  /*0be0*/  IMAD.WIDE R20, R21, 0x4, R12 ;  /* 0x0000000415147825 */ /* 0x008fcc00078e020c */
[----:B------:R-:W4:Y:S01]  /*0bf0*/  LDG.E R21, desc[UR6][R20.64] ;  /* 0x0000000614157981 */ /* 0x000f22000c1e1900 */
[----:B--2---:R-:W-:-:S04]  /*0c00*/  IMAD.WIDE R22, R23, 0x4, R10 ;  /* 0x0000000417167825 */ /* 0x004fc800078e020a */
[----:B----4-:R-:W-:-:S05]  /*0c10*/  IMAD R25, R18, R21, RZ ;  /* 0x0000001512197224 */ /* 0x010fca00078e02ff */
[----:B------:R0:W-:Y:S02]  /*0c20*/  REDG.E.ADD.STRONG.GPU desc[UR6][R22.64], R25 ;  /* 0x000000191600798e */ /* 0x0001e4000c12e106 */
.L_x_16:
[----:B------:R-:W-:Y:S05]  /*0c30*/  BSYNC.RECONVERGENT B0 ;  /* 0x0000000000007941 */ /* 0x000fea0003800200 */
.L_x_15:
[----:B------:R-:W-:-:S04]  /*0c40*/  UIADD3 UR4, UP0, UPT, UR4, 0x8, URZ ;  /* 0x0000000804047890 */ /* 0x000fc8000ff1e0ff */
[----:B------:R-:W-:Y:S01]  /*0c50*/  UIADD3.X UR5, UPT, UPT, URZ, UR5, URZ, UP0, !UPT ;  /* 0x00000005ff057290 */ /* 0x000fe200087fe4ff */
[----:B------:R-:W-:Y:S11]  /*0c60*/  @P2 BRA `(.L_x_17) ;  /* 0xfffffff400a42947 */ /* 0x000ff6000383ffff */
[----:B0-----:R-:W-:Y:S02]  /*0c70*/  IMAD.MOV.U32 R10, RZ, RZ, R5 ;  /* 0x000000ffff0a7224 */ /* 0x001fe400078e0005 */
[----:B------:R-:W-:-:S07]  /*0c80*/  IMAD.MOV.U32 R5, RZ, RZ, R6 ;  /* 0x000000ffff057224 */ /* 0x000fce00078e0006 */
.L_x_0:
[----:B------:R-:W-:-:S13]  /*0c90*/  LOP3.LUT P0, RZ, R2, 0x7, RZ, 0xc0, !PT ;  /* 0x0000000702ff7812 */ /* 0x000fda000780c0ff */
[----:B------:R-:W-:Y:S05]  /*0ca0*/  @!P0 EXIT ;  /* 0x000000000000894d */ /* 0x000fea0003800000 */
[----:B------:R-:W-:-:S04]  /*0cb0*/  LOP3.LUT R6, R2, 0x7, RZ, 0xc0, !PT ;  /* 0x0000000702067812 */ /* 0x000fc800078ec0ff */
[----:B------:R-:W-:-:S04]  /*0cc0*/  IADD3 R6, P1, PT, R6, -0x1, RZ ;  /* 0xffffffff06067810 */ /* 0x000fc80007f3e0ff */
[----:B------:R-:W-:Y:S01]  /*0cd0*/  ISETP.GE.U32.AND P0, PT, R6, 0x3, PT ;  /* 0x000000030600780c */ /* 0x000fe20003f06070 */
[----:B------:R-:W-:-:S05]  /*0ce0*/  IMAD.X R6, RZ, RZ, -0x1, P1 ;  /* 0xffffffffff067424 */ /* 0x000fca00008e06ff */
[----:B------:R-:W-:-:S13]  /*0cf0*/  ISETP.GE.U32.AND.EX P0, PT, R6, RZ, PT, P0 ;  /* 0x000000ff0600720c */ /* 0x000fda0003f06100 */
[----:B------:R-:W-:Y:S05]  /*0d00*/  @!P0 BRA `(.L_x_18) ;  /* 0x0000000400dc8947 */ /* 0x000fea0003800000 */
[----:B------:R-:W0:Y:S02]  /*0d10*/  LDC.64 R6, c[0x0][0x3a8] ;  /* 0x0000ea00ff067b82 */ /* 0x000e240000000a00 */
[----:B0-----:R-:W5:Y:S01]  /*0d20*/  LDG.E R19, desc[UR6][R6.64] ;  /* 0x0000000606137981 */ /* 0x001f62000c1e1900 */
[----:B------:R-:W-:Y:S01]  /*0d30*/  IADD3 R11, P0, PT, R3, R10, RZ ;  /* 0x0000000a030b7210 */ /* 0x000fe20007f1e0ff */
[----:B------:R-:W-:Y:S03]  /*0d40*/  BSSY.RECONVERGENT B0, `(.L_x_19) ;  /* 0x000001d000007945 */ /* 0x000fe60003800200 */
[----:B------:R-:W-:Y:S01]  /*0d50*/  IADD3 R18, P1, PT, R11, 0x1, RZ ;  /* 0x000000010b127810 */ /* 0x000fe20007f3e0ff */
[----:B------:R-:W-:-:S04]  /*0d60*/  IMAD.X R14, R4, 0x1, R5, P0 ;  /* 0x00000001040e7824 */ /* 0x000fc800000e0605 */
[----:B------:R-:W-:Y:S01]  /*0d70*/  IMAD.X R15, RZ, RZ, R14, P1 ;  /* 0x000000ffff0f7224 */ /* 0x000fe200008e060e */
[----:B-----5:R-:W-:Y:S02]  /*0d80*/  ISETP.GE.U32.AND P0, PT, R11, R19, PT ;  /* 0x000000130b00720c */ /* 0x020fe40003f06070 */
[----:B-12-4-:R-:W-:-:S04]  /*0d90*/  SHF.R.S32.HI R9, RZ, 0x1f, R19 ;  /* 0x0000001fff097819 */ /* 0x016fc80000011413 */
[----:B------:R-:W-:-:S13]  /*0da0*/  ISETP.GE.U32.AND.EX P0, PT, R14, R9, PT, P0 ;  /* 0x000000090e00720c */ /* 0x000fda0003f06100 */
[----:B------:R-:W-:Y:S05]  /*0db0*/  @P0 BRA `(.L_x_20) ;  /* 0x0000000000540947 */ /* 0x000fea0003800000 */
[----:B------:R-:W0:Y:S01]  /*0dc0*/  LDCU.128 UR8, c[0x0][0x380] ;  /* 0x00007000ff0877ac */ /* 0x000e220008000c00 */
[C---:B---3--:R-:W-:Y:S01]  /*0dd0*/  IMAD.SHL.U32 R12, R11.reuse, 0x4, RZ ;  /* 0x000000040b0c7824 */ /* 0x048fe200078e00ff */
[----:B------:R-:W-:Y:S01]  /*0de0*/  SHF.L.U64.HI R13, R11, 0x2, R14 ;  /* 0x000000020b0d7819 */ /* 0x000fe2000001020e */
[----:B------:R-:W1:Y:S01]  /*0df0*/  LDC.64 R16, c[0x0][0x398] ;  /* 0x0000e600ff107b82 */ /* 0x000e620000000a00 */
[----:B------:R-:W2:Y:S02]  /*0e00*/  LDCU.64 UR4, c[0x0][0x390] ;  /* 0x00007200ff0477ac */ /* 0x000ea40008000a00 */
[----:B0-----:R-:W-:-:S04]  /*0e10*/  IADD3 R20, P0, PT, R12, UR10, RZ ;  /* 0x0000000a0c147c10 */ /* 0x001fc8000ff1e0ff */
[----:B------:R-:W-:-:S06]  /*0e20*/  IADD3.X R21, PT, PT, R13, UR11, RZ, P0, !PT ;  /* 0x0000000b0d157c10 */ /* 0x000fcc00087fe4ff */
[----:B------:R-:W1:Y:S01]  /*0e30*/  LDG.E R21, desc[UR6][R20.64] ;  /* 0x0000000614157981 */ /* 0x000e62000c1e1900 */
[C---:B--2---:R-:W-:Y:S02]  /*0e40*/  IADD3 R8, P0, PT, R12.reuse, UR4, RZ ;  /* 0x000000040c087c10 */ /* 0x044fe4000ff1e0ff */
[----:B------:R-:W-:Y:S02]  /*0e50*/  IADD3 R12, P1, PT, R12, UR8, RZ ;  /* 0x000000080c0c7c10 */ /* 0x000fe4000ff3e0ff */
[C---:B------:R-:W-:Y:S02]  /*0e60*/  IADD3.X R9, PT, PT, R13.reuse, UR5, RZ, P0, !PT ;  /* 0x000000050d097c10 */ /* 0x040fe400087fe4ff */
[----:B------:R-:W-:-:S04]  /*0e70*/  IADD3.X R13, PT, PT, R13, UR9, RZ, P1, !PT ;  /* 0x000000090d0d7c10 */ /* 0x000fc80008ffe4ff */
[----:B------:R-:W2:Y:S04]  /*0e80*/  LDG.E R9, desc[UR6][R8.64] ;  /* 0x0000000608097981 */ /* 0x000ea8000c1e1900 */
[----:B------:R-:W3:Y:S01]  /*0e90*/  LDG.E R12, desc[UR6][R12.64] ;  /* 0x000000060c0c7981 */ /* 0x000ee2000c1e1900 */
[----:B-1----:R-:W-:Y:S02]  /*0ea0*/  IMAD.WIDE R16, R21, 0x4, R16 ;  /* 0x0000000415107825 */ /* 0x002fe400078e0210 */
[----:B------:R-:W2:Y:S04]  /*0eb0*/  LDC.64 R20, c[0x0][0x3a0] ;  /* 0x0000e800ff147b82 */ /* 0x000ea80000000a00 */
[----:B------:R-:W3:Y:S01]  /*0ec0*/  LDG.E R17, desc[UR6][R16.64] ;  /* 0x0000000610117981 */ /* 0x000ee2000c1e1900 */
[----:B--2---:R-:W-:-:S04]  /*0ed0*/  IMAD.WIDE R20, R9, 0x4, R20 ;  /* 0x0000000409147825 */ /* 0x004fc800078e0214 */
[----:B---3--:R-:W-:-:S05]  /*0ee0*/  IMAD R23, R12, R17, RZ ;  /* 0x000000110c177224 */ /* 0x008fca00078e02ff */
[----:B------:R0:W-:Y:S04]  /*0ef0*/  REDG.E.ADD.STRONG.GPU desc[UR6][R20.64], R23 ;  /* 0x000000171400798e */ /* 0x0001e8000c12e106 */
[----:B------:R0:W5:Y:S02]  /*0f00*/  LDG.E R19, desc[UR6][R6.64] ;  /* 0x0000000606137981 */ /* 0x000164000c1e1900 */
.L_x_20:
[----:B------:R-:W-:Y:S05]  /*0f10*/  BSYNC.RECONVERGENT B0 ;  /* 0x0000000000007941 */ /* 0x000fea0003800200 */
.L_x_19:
[----:B-----5:R-:W-:Y:S01]  /*0f20*/  ISETP.GE.U32.AND P0, PT, R18, R19, PT ;  /* 0x000000131200720c */ /* 0x020fe20003f06070 */
[----:B------:R-:W-:Y:S01]  /*0f30*/  BSSY.RECONVERGENT B0, `(.L_x_21) ;  /* 0x000001b000007945 */ /* 0x000fe20003800200 */
[----:B------:R-:W-:Y:S02]  /*0f40*/  SHF.R.S32.HI R8, RZ, 0x1f, R19 ;  /* 0x0000001fff087819 */ /* 0x000fe40000011413 */
[----:B------:R-:W-:Y:S02]  /*0f50*/  IADD3 R18, P1, PT, R11, 0x2, RZ ;  /* 0x000000020b127810 */ /* 0x000fe40007f3e0ff */
[----:B------:R-:W-:-:S03]  /*0f60*/  ISETP.GE.U32.AND.EX P0, PT, R15, R8, PT, P0 ;  /* 0x000000080f00720c */ /* 0x000fc60003f06100 */
[----:B------:R-:W-:-:S10]  /*0f70*/  IMAD.X R15, RZ, RZ, R14, P1 ;  /* 0x000000ffff0f7224 */ /* 0x000fd400008e060e */
        /* <DEDUP_REMOVED lines=22> */
.L_x_22:
[----:B------:R-:W-:Y:S05]  /*10e0*/  BSYNC.RECONVERGENT B0 ;  /* 0x0000000000007941 */ /* 0x000fea0003800200 */
.L_x_21:
        /* <DEDUP_REMOVED lines=10> */
[----:B------:R-:W2:Y:S01]  /*1190*/  LDC.64 R16, c[0x0][0x398] ;  /* 0x0000e600ff107b82 */ /* 0x000ea20000000a00 */
[----:B------:R-:W3:Y:S02]  /*11a0*/  LDCU.64 UR4, c[0x0][0x390] ;  /* 0x00007200ff0477ac */ /* 0x000ee40008000a00 */
[----:B01----:R-:W-:-:S04]  /*11b0*/  IADD3 R20, P0, PT, R12, UR10, RZ ;  /* 0x0000000a0c147c10 */ /* 0x003fc8000ff1e0ff */
[----:B------:R-:W-:-:S06]  /*11c0*/  IADD3.X R21, PT, PT, R13, UR11, RZ, P0, !PT ;  /* 0x0000000b0d157c10 */ /* 0x000fcc00087fe4ff */
[----:B------:R-:W2:Y:S01]  /*11d0*/  LDG.E R21, desc[UR6][R20.64+0x8] ;  /* 0x0000080614157981 */ /* 0x000ea2000c1e1900 */
[C---:B---3--:R-:W-:Y:S02]  /*11e0*/  IADD3 R8, P0, PT, R12.reuse, UR4, RZ ;  /* 0x000000040c087c10 */ /* 0x048fe4000ff1e0ff */
[----:B------:R-:W-:Y:S02]  /*11f0*/  IADD3 R12, P1, PT, R12, UR8, RZ ;  /* 0x000000080c0c7c10 */ /* 0x000fe4000ff3e0ff */
[C---:B------:R-:W-:Y:S02]  /*1200*/  IADD3.X R9, PT, PT, R13.reuse, UR5, RZ, P0, !PT ;  /* 0x000000050d097c10 */ /* 0x040fe400087fe4ff */
[----:B------:R-:W-:-:S04]  /*1210*/  IADD3.X R13, PT, PT, R13, UR9, RZ, P1, !PT ;  /* 0x000000090d0d7c10 */ /* 0x000fc80008ffe4ff */
[----:B------:R-:W3:Y:S04]  /*1220*/  LDG.E R9, desc[UR6][R8.64+0x8] ;  /* 0x0000080608097981 */ /* 0x000ee8000c1e1900 */
[----:B------:R-:W4:Y:S01]  /*1230*/  LDG.E R12, desc[UR6][R12.64+0x8] ;  /* 0x000008060c0c7981 */ /* 0x000f22000c1e1900 */
[----:B--2---:R-:W-:Y:S02]  /*1240*/  IMAD.WIDE R16, R21, 0x4, R16 ;  /* 0x0000000415107825 */ /* 0x004fe400078e0210 */
[----:B------:R-:W3:Y:S04]  /*1250*/  LDC.64 R20, c[0x0][0x3a0] ;  /* 0x0000e800ff147b82 */ /* 0x000ee80000000a00 */
[----:B------:R-:W4:Y:S01]  /*1260*/  LDG.E R17, desc[UR6][R16.64] ;  /* 0x0000000610117981 */ /* 0x000f22000c1e1900 */
[----:B---3--:R-:W-:-:S04]  /*1270*/  IMAD.WIDE R20, R9, 0x4, R20 ;  /* 0x0000000409147825 */ /* 0x008fc800078e0214 */
[----:B----4-:R-:W-:-:S05]  /*1280*/  IMAD R23, R12, R17, RZ ;  /* 0x000000110c177224 */ /* 0x010fca00078e02ff */
[----:B------:R2:W-:Y:S04]  /*1290*/  REDG.E.ADD.STRONG.GPU desc[UR6][R20.64], R23 ;  /* 0x000000171400798e */ /* 0x0005e8000c12e106 */
[----:B------:R2:W5:Y:S02]  /*12a0*/  LDG.E R19, desc[UR6][R6.64] ;  /* 0x0000000606137981 */ /* 0x000564000c1e1900 */
.L_x_24:
[----:B------:R-:W-:Y:S05]  /*12b0*/  BSYNC.RECONVERGENT B0 ;  /* 0x0000000000007941 */ /* 0x000fea0003800200 */
.L_x_23:
[----:B-----5:R-:W-:Y:S01]  /*12c0*/  ISETP.GE.U32.AND P0, PT, R18, R19, PT ;  /* 0x000000131200720c */ /* 0x020fe20003f06070 */
[----:B------:R-:W-:Y:S01]  /*12d0*/  BSSY.RECONVERGENT B0, `(.L_x_25) ;  /* 0x0000019000007945 */ /* 0x000fe20003800200 */
[----:B012---:R-:W-:Y:S02]  /*12e0*/  SHF.R.S32.HI R6, RZ, 0x1f, R19 ;  /* 0x0000001fff067819 */ /* 0x007fe40000011413 */
[----:B------:R-:W-:Y:S02]  /*12f0*/  IADD3 R10, P1, PT, R10, 0x4, RZ ;  /* 0x000000040a0a7810 */ /* 0x000fe40007f3e0ff */
[----:B------:R-:W-:-:S13]  /*1300*/  ISETP.GE.U32.AND.EX P0, PT, R15, R6, PT, P0 ;  /* 0x000000060f00720c */ /* 0x000fda0003f06100 */
[----:B------:R-:W-:Y:S05]  /*1310*/  @P0 BRA `(.L_x_26) ;  /* 0x0000000000500947 */ /* 0x000fea0003800000 */
[----:B------:R-:W0:Y:S01]  /*1320*/  LDCU.128 UR8, c[0x0][0x380] ;  /* 0x00007000ff0877ac */ /* 0x000e220008000c00 */
[C---:B------:R-:W-:Y:S01]  /*1330*/  IMAD.SHL.U32 R15, R11.reuse, 0x4, RZ ;  /* 0x000000040b0f7824 */ /* 0x040fe200078e00ff */
[----:B------:R-:W-:Y:S01]  /*1340*/  SHF.L.U64.HI R11, R11, 0x2, R14 ;  /* 0x000000020b0b7819 */ /* 0x000fe2000001020e */
[----:B------:R-:W1:Y:S01]  /*1350*/  LDC.64 R8, c[0x0][0x398] ;  /* 0x0000e600ff087b82 */ /* 0x000e620000000a00 */
[----:B------:R-:W3:Y:S02]  /*1360*/  LDCU.64 UR4, c[0x0][0x390] ;  /* 0x00007200ff0477ac */ /* 0x000ee40008000a00 */
[----:B0-----:R-:W-:-:S04]  /*1370*/  IADD3 R6, P0, PT, R15, UR10, RZ ;  /* 0x0000000a0f067c10 */ /* 0x001fc8000ff1e0ff */
[----:B------:R-:W-:-:S06]  /*1380*/  IADD3.X R7, PT, PT, R11, UR11, RZ, P0, !PT ;  /* 0x0000000b0b077c10 */ /* 0x000fcc00087fe4ff */
[----:B------:R-:W1:Y:S01]  /*1390*/  LDG.E R7, desc[UR6][R6.64+0xc] ;  /* 0x00000c0606077981 */ /* 0x000e62000c1e1900 */
[C---:B---3--:R-:W-:Y:S02]  /*13a0*/  IADD3 R12, P0, PT, R15.reuse, UR4, RZ ;  /* 0x000000040f0c7c10 */ /* 0x048fe4000ff1e0ff */
        /* <DEDUP_REMOVED lines=10> */
[----:B------:R0:W-:Y:S02]  /*1450*/  REDG.E.ADD.STRONG.GPU desc[UR6][R6.64], R11 ;  /* 0x0000000b0600798e */ /* 0x0001e4000c12e106 */
.L_x_26:
[----:B------:R-:W-:Y:S05]  /*1460*/  BSYNC.RECONVERGENT B0 ;  /* 0x0000000000007941 */ /* 0x000fea0003800200 */
.L_x_25:
[----:B------:R-:W-:-:S07]  /*1470*/  IMAD.X R5, RZ, RZ, R5, P1 ;  /* 0x000000ffff057224 */ /* 0x000fce00008e0605 */
.L_x_18:
[----:B------:R-:W-:-:S13]  /*1480*/  LOP3.LUT P0, R2, R2, 0x3, RZ, 0xc0, !PT ;  /* 0x0000000302027812 */ /* 0x000fda000780c0ff */
[----:B------:R-:W-:Y:S05]  /*1490*/  @!P0 EXIT ;  /* 0x000000000000894d */ /* 0x000fea0003800000 */
[----:B------:R-:W-:-:S13]  /*14a0*/  ISETP.NE.AND P0, PT, R2, 0x1, PT ;  /* 0x000000010200780c */ /* 0x000fda0003f05270 */
[----:B------:R-:W-:Y:S05]  /*14b0*/  @!P0 BRA `(.L_x_27) ;  /* 0x0000000000cc8947 */ /* 0x000fea0003800000 */
[----:B------:R-:W5:Y:S01]  /*14c0*/  LDC.64 R14, c[0x0][0x3a8] ;  /* 0x0000ea00ff0e7b82 */ /* 0x000f620000000a00 */
[----:B------:R-:W1:Y:S01]  /*14d0*/  LDCU.64 UR4, c[0x0][0x390] ;  /* 0x00007200ff0477ac */ /* 0x000e620008000a00 */
[----:B------:R-:W1:Y:S01]  /*14e0*/  LDCU.128 UR8, c[0x0][0x380] ;  /* 0x00007000ff0877ac */ /* 0x000e620008000c00 */
[----:B-----5:R-:W5:Y:S01]  /*14f0*/  LDG.E R20, desc[UR6][R14.64] ;  /* 0x000000060e147981 */ /* 0x020f62000c1e1900 */
[----:B0-----:R-:W-:Y:S01]  /*1500*/  IADD3 R11, P0, PT, R3, R10, RZ ;  /* 0x0000000a030b7210 */ /* 0x001fe20007f1e0ff */
[----:B------:R-:W-:Y:S04]  /*1510*/  BSSY.RECONVERGENT B0, `(.L_x_28) ;  /* 0x000001b000007945 */ /* 0x000fe80003800200 */
[----:B------:R-:W-:Y:S02]  /*1520*/  IMAD.X R16, R4, 0x1, R5, P0 ;  /* 0x0000000104107824 */ /* 0x000fe400000e0605 */
[----:B---3--:R-:W-:-:S03]  /*1530*/  IMAD.SHL.U32 R12, R11, 0x4, RZ ;  /* 0x000000040b0c7824 */ /* 0x008fc600078e00ff */
[----:B------:R-:W-:Y:S02]  /*1540*/  SHF.L.U64.HI R13, R11, 0x2, R16 ;  /* 0x000000020b0d7819 */ /* 0x000fe40000010210 */
[C---:B-12-4-:R-:W-:Y:S02]  /*1550*/  IADD3 R8, P1, PT, R12.reuse, UR4, RZ ;  /* 0x000000040c087c10 */ /* 0x056fe4000ff3e0ff */
[C---:B------:R-:W-:Y:S02]  /*1560*/  IADD3 R6, P3, PT, R12.reuse, UR8, RZ ;  /* 0x000000080c067c10 */ /* 0x040fe4000ff7e0ff */
[----:B------:R-:W-:Y:S02]  /*1570*/  IADD3 R12, P2, PT, R12, UR10, RZ ;  /* 0x0000000a0c0c7c10 */ /* 0x000fe4000ff5e0ff */
[C---:B------:R-:W-:Y:S02]  /*1580*/  IADD3.X R9, PT, PT, R13.reuse, UR5, RZ, P1, !PT ;  /* 0x000000050d097c10 */ /* 0x040fe40008ffe4ff */
[----:B------:R-:W-:-:S02]  /*1590*/  IADD3.X R7, PT, PT, R13, UR9, RZ, P3, !PT ;  /* 0x000000090d077c10 */ /* 0x000fc40009ffe4ff */
[----:B------:R-:W-:Y:S02]  /*15a0*/  IADD3.X R13, PT, PT, R13, UR11, RZ, P2, !PT ;  /* 0x0000000b0d0d7c10 */ /* 0x000fe400097fe4ff */
[C---:B-----5:R-:W-:Y:S02]  /*15b0*/  ISETP.GE.U32.AND P0, PT, R11.reuse, R20, PT ;  /* 0x000000140b00720c */ /* 0x060fe40003f06070 */
[----:B------:R-:W-:Y:S02]  /*15c0*/  SHF.R.S32.HI R2, RZ, 0x1f, R20 ;  /* 0x0000001fff027819 */ /* 0x000fe40000011414 */
[----:B------:R-:W-:Y:S02]  /*15d0*/  IADD3 R11, P1, PT, R11, 0x1, RZ ;  /* 0x000000010b0b7810 */ /* 0x000fe40007f3e0ff */
[----:B------:R-:W-:-:S03]  /*15e0*/  ISETP.GE.U32.AND.EX P0, PT, R16, R2, PT, P0 ;  /* 0x000000021000720c */ /* 0x000fc60003f06100 */
[----:B------:R-:W-:-:S10]  /*15f0*/  IMAD.X R2, RZ, RZ, R16, P1 ;  /* 0x000000ffff027224 */ /* 0x000fd400008e0610 */
[----:B------:R-:W-:Y:S05]  /*1600*/  @P0 BRA `(.L_x_29) ;  /* 0x00000000002c0947 */ /* 0x000fea0003800000 */
[----:B------:R-:W2:Y:S01]  /*1610*/  LDG.E R17, desc[UR6][R12.64] ;  /* 0x000000060c117981 */ /* 0x000ea2000c1e1900 */
[----:B------:R-:W2:Y:S03]  /*1620*/  LDC.64 R18, c[0x0][0x398] ;  /* 0x0000e600ff127b82 */ /* 0x000ea60000000a00 */
        /* <DEDUP_REMOVED lines=9> */
.L_x_29:
[----:B------:R-:W-:Y:S05]  /*16c0*/  BSYNC.RECONVERGENT B0 ;  /* 0x0000000000007941 */ /* 0x000fea0003800200 */
.L_x_28:
[----:B-----5:R-:W-:Y:S01]  /*16d0*/  ISETP.GE.U32.AND P0, PT, R11, R20, PT ;  /* 0x000000140b00720c */ /* 0x020fe20003f06070 */
[----:B------:R-:W-:Y:S01]  /*16e0*/  BSSY.RECONVERGENT B0, `(.L_x_30) ;  /* 0x000000f000007945 */ /* 0x000fe20003800200 */
[----:B------:R-:W-:Y:S02]  /*16f0*/  SHF.R.S32.HI R11, RZ, 0x1f, R20 ;  /* 0x0000001fff0b7819 */ /* 0x000fe40000011414 */
[----:B------:R-:W-:Y:S02]  /*1700*/  IADD3 R10, P1, PT, R10, 0x2, RZ ;  /* 0x000000020a0a7810 */ /* 0x000fe40007f3e0ff */
[----:B------:R-:W-:-:S13]  /*1710*/  ISETP.GE.U32.AND.EX P0, PT, R2, R11, PT, P0 ;  /* 0x0000000b0200720c */ /* 0x000fda0003f06100 */
[----:B------:R-:W-:Y:S05]  /*1720*/  @P0 BRA `(.L_x_31) ;  /* 0x0000000000280947 */ /* 0x000fea0003800000 */
[----:B------:R-:W2:Y:S01]  /*1730*/  LDG.E R13, desc[UR6][R12.64+0x4] ;  /* 0x000004060c0d7981 */ /* 0x000ea2000c1e1900 */
[----:B0-----:R-:W2:Y:S03]  /*1740*/  LDC.64 R16, c[0x0][0x398] ;  /* 0x0000e600ff107b82 */ /* 0x001ea60000000a00 */
[----:B------:R-:W3:Y:S04]  /*1750*/  LDG.E R9, desc[UR6][R8.64+0x4] ;  /* 0x0000040608097981 */ /* 0x000ee8000c1e1900 */
[----:B------:R-:W4:Y:S01]  /*1760*/  LDG.E R6, desc[UR6][R6.64+0x4] ;  /* 0x0000040606067981 */ /* 0x000f22000c1e1900 */
[----:B------:R-:W3:Y:S01]  /*1770*/  LDC.64 R14, c[0x0][0x3a0] ;  /* 0x0000e800ff0e7b82 */ /* 0x000ee20000000a00 */
[----:B--2---:R-:W-:-:S06]  /*1780*/  IMAD.WIDE R16, R13, 0x4, R16 ;  /* 0x000000040d107825 */ /* 0x004fcc00078e0210 */
[----:B------:R-:W4:Y:S01]  /*1790*/  LDG.E R17, desc[UR6][R16.64] ;  /* 0x0000000610117981 */ /* 0x000f22000c1e1900 */
[----:B---3--:R-:W-:-:S04]  /*17a0*/  IMAD.WIDE R14, R9, 0x4, R14 ;  /* 0x00000004090e7825 */ /* 0x008fc800078e020e */
[----:B----4-:R-:W-:-:S05]  /*17b0*/  IMAD R11, R6, R17, RZ ;  /* 0x00000011060b7224 */ /* 0x010fca00078e02ff */
[----:B------:R1:W-:Y:S02]  /*17c0*/  REDG.E.ADD.STRONG.GPU desc[UR6][R14.64], R11 ;  /* 0x0000000b0e00798e */ /* 0x0003e4000c12e106 */
.L_x_31:
[----:B------:R-:W-:Y:S05]  /*17d0*/  BSYNC.RECONVERGENT B0 ;  /* 0x0000000000007941 */ /* 0x000fea0003800200 */
.L_x_30:
[----:B------:R-:W-:-:S07]  /*17e0*/  IMAD.X R5, RZ, RZ, R5, P1 ;  /* 0x000000ffff057224 */ /* 0x000fce00008e0605 */
.L_x_27:
[----:B------:R-:W-:-:S04]  /*17f0*/  LOP3.LUT R0, R0, 0x1, RZ, 0xc0, !PT ;  /* 0x0000000100007812 */ /* 0x000fc800078ec0ff */
[----:B------:R-:W-:-:S13]  /*1800*/  ISETP.NE.U32.AND P0, PT, R0, 0x1, PT ;  /* 0x000000010000780c */ /* 0x000fda0003f05070 */
[----:B------:R-:W-:Y:S05]  /*1810*/  @!P0 EXIT ;  /* 0x000000000000894d */ /* 0x000fea0003800000 */
[----:B0-----:R-:W0:Y:S02]  /*1820*/  LDC.64 R6, c[0x0][0x3a8] ;  /* 0x0000ea00ff067b82 */ /* 0x001e240000000a00 */
[----:B0-----:R-:W5:Y:S01]  /*1830*/  LDG.E R6, desc[UR6][R6.64] ;  /* 0x0000000606067981 */ /* 0x001f62000c1e1900 */
[----:B------:R-:W-:-:S05]  /*1840*/  IADD3 R3, P0, PT, R3, R10, RZ ;  /* 0x0000000a03037210 */ /* 0x000fca0007f1e0ff */
[----:B------:R-:W-:Y:S01]  /*1850*/  IMAD.X R4, R4, 0x1, R5, P0 ;  /* 0x0000000104047824 */ /* 0x000fe200000e0605 */
[----:B-----5:R-:W-:Y:S02]  /*1860*/  ISETP.GE.U32.AND P0, PT, R3, R6, PT ;  /* 0x000000060300720c */ /* 0x020fe40003f06070 */
[----:B------:R-:W-:-:S04]  /*1870*/  SHF.R.S32.HI R0, RZ, 0x1f, R6 ;  /* 0x0000001fff007819 */ /* 0x000fc80000011406 */
[----:B------:R-:W-:-:S13]  /*1880*/  ISETP.GE.U32.AND.EX P0, PT, R4, R0, PT, P0 ;  /* 0x000000000400720c */ /* 0x000fda0003f06100 */
[----:B------:R-:W-:Y:S05]  /*1890*/  @P0 EXIT ;  /* 0x000000000000094d */ /* 0x000fea0003800000 */
[----:B------:R-:W0:Y:S01]  /*18a0*/  LDCU.128 UR8, c[0x0][0x380] ;  /* 0x00007000ff0877ac */ /* 0x000e220008000c00 */
[C---:B-12-4-:R-:W-:Y:S01]  /*18b0*/  IMAD.SHL.U32 R8, R3.reuse, 0x4, RZ ;  /* 0x0000000403087824 */ /* 0x056fe200078e00ff */
[----:B------:R-:W-:Y:S02]  /*18c0*/  SHF.L.U64.HI R0, R3, 0x2, R4 ;  /* 0x0000000203007819 */ /* 0x000fe40000010204 */
[----:B------:R-:W1:Y:S01]  /*18d0*/  LDC.64 R4, c[0x0][0x398] ;  /* 0x0000e600ff047b82 */ /* 0x000e620000000a00 */
[----:B------:R-:W2:Y:S01]  /*18e0*/  LDCU.64 UR4, c[0x0][0x390] ;  /* 0x00007200ff0477ac */ /* 0x000ea20008000a00 */
        /* <DEDUP_REMOVED lines=8> */
[----:B------:R-:W4:Y:S01]  /*1970*/  LDG.E R8, desc[UR6][R8.64] ;  /* 0x0000000608087981 */ /* 0x000f22000c1e1900 */
[----:B-1----:R-:W-:Y:S02]  /*1980*/  IMAD.WIDE R4, R3, 0x4, R4 ;  /* 0x0000000403047825 */ /* 0x002fe400078e0204 */
[----:B------:R-:W2:Y:S04]  /*1990*/  LDC.64 R2, c[0x0][0x3a0] ;  /* 0x0000e800ff027b82 */ /* 0x000ea80000000a00 */
[----:B------:R-:W4:Y:S01]  /*19a0*/  LDG.E R5, desc[UR6][R4.64] ;  /* 0x0000000604057981 */ /* 0x000f22000c1e1900 */
[----:B--2---:R-:W-:-:S04]  /*19b0*/  IMAD.WIDE R2, R7, 0x4, R2 ;  /* 0x0000000407027825 */ /* 0x004fc800078e0202 */
[----:B----4-:R-:W-:-:S05]  /*19c0*/  IMAD R11, R8, R5, RZ ;  /* 0x00000005080b7224 */ /* 0x010fca00078e02ff */
[----:B------:R-:W-:Y:S01]  /*19d0*/  REDG.E.ADD.STRONG.GPU desc[UR6][R2.64], R11 ;  /* 0x0000000b0200798e */ /* 0x000fe2000c12e106 */
[----:B------:R-:W-:Y:S05]  /*19e0*/  EXIT ;  /* 0x000000000000794d */ /* 0x000fea0003800000 */
.L_x_32:
[----:B------:R-:W-:-:S00]  /*19f0*/  BRA `(.L_x_32) ;  /* 0xfffffffc00fc7947 */ /* 0x000fc0000383ffff */
[----:B------:R-:W-:-:S00]  /*1a00*/  NOP ;  /* 0x0000000000007918 */ /* 0x000fc00000000000 */
[----:B------:R-:W-:-:S00]  /*1a10*/  NOP ;  /* 0x0000000000007918 */ /* 0x000fc00000000000 */
[----:B------:R-:W-:-:S00]  /*1a20*/  NOP ;  /* 0x0000000000007918 */ /* 0x000fc00000000000 */
[----:B------:R-:W-:-:S00]  /*1a30*/  NOP ;  /* 0x0000000000007918 */ /* 0x000fc00000000000 */
[----:B------:R-:W-:-:S00]  /*1a40*/  NOP ;  /* 0x0000000000007918 */ /* 0x000fc00000000000 */
[----:B------:R-:W-:-:S00]  /*1a50*/  NOP ;  /* 0x0000000000007918 */ /* 0x000fc00000000000 */
[----:B------:R-:W-:-:S00]  /*1a60*/  NOP ;  /* 0x0000000000007918 */ /* 0x000fc00000000000 */
[----:B------:R-:W-:-:S00]  /*1a70*/  NOP ;  /* 0x0000000000007918 */ /* 0x000fc00000000000 */
.L_x_33:


//--------------------- .nv.shared.reserved.0     --------------------------
	.section	.nv.shared.reserved.0,"aw",@nobits
	.weak		__nv_reservedSMEM_offset_0_alias
	.size		__nv_reservedSMEM_offset_0_alias, 0, 64
	.other		__nv_reservedSMEM_offset_0_alias,@"STO_CUDA_RESERVED_SHARED STV_DEFAULT"
__nv_reservedSMEM_offset_0_alias:
	.zero		0
	.zero		64


//--------------------- .nv.constant0._Z13productKernelPiS_S_S_S_S_ --------------------------
	.section	.nv.constant0._Z13productKernelPiS_S_S_S_S_,"a",@progbits
	.sectionflags	@""
	.align	4
.nv.constant0._Z13productKernelPiS_S_S_S_S_:
	.zero		944


//--------------------- SYMBOLS --------------------------

	.type		.nv.reservedSmem.offset0,@object
	.size		.nv.reservedSmem.offset0,0x4
